	.headerflags	@"EF_CUDA_TEXMODE_UNIFIED EF_CUDA_64BIT_ADDRESS EF_CUDA_SM86 EF_CUDA_VIRTUAL_SM(EF_CUDA_SM86)"
	.elftype	@"ET_EXEC"


//--------------------- .nv.info                  --------------------------
	.section	.nv.info,"",@"SHT_CUDA_INFO"
	.align	4


	//----- nvinfo : EIATTR_REGCOUNT
	.align		4
        /*0000*/ 	.byte	0x04, 0x2f
        /*0002*/ 	.short	(.L_2 - .L_1)
	.align		4
.L_1:
        /*0004*/ 	.word	index@(triton_red_fused__to_copy_add_mean_mul_pow_rsqrt_9)
        /*0008*/ 	.word	0x00000028


	//----- nvinfo : EIATTR_MIN_STACK_SIZE
	.align		4
.L_2:
        /*000c*/ 	.byte	0x04, 0x12
        /*000e*/ 	.short	(.L_4 - .L_3)
	.align		4
.L_3:
        /*0010*/ 	.word	index@(triton_red_fused__to_copy_add_mean_mul_pow_rsqrt_9)
        /*0014*/ 	.word	0x00000000


	//----- nvinfo : EIATTR_FRAME_SIZE
	.align		4
.L_4:
        /*0018*/ 	.byte	0x04, 0x11
        /*001a*/ 	.short	(.L_6 - .L_5)
	.align		4
.L_5:
        /*001c*/ 	.word	index@(triton_red_fused__to_copy_add_mean_mul_pow_rsqrt_9)
        /*0020*/ 	.word	0x00000000


	//----- nvinfo : EIATTR_MIN_STACK_SIZE
	.align		4
.L_6:
        /*0024*/ 	.byte	0x04, 0x12
        /*0026*/ 	.short	(.L_8 - .L_7)
	.align		4
.L_7:
        /*0028*/ 	.word	index@(triton_red_fused__to_copy_add_mean_mul_pow_rsqrt_9)
        /*002c*/ 	.word	0x00000000
.L_8:


//--------------------- .nv.info.triton_red_fused__to_copy_add_mean_mul_pow_rsqrt_9 --------------------------
	.section	.nv.info.triton_red_fused__to_copy_add_mean_mul_pow_rsqrt_9,"",@"SHT_CUDA_INFO"
	.sectionflags	@""
	.align	4


	//----- nvinfo : EIATTR_CUDA_API_VERSION
	.align		4
        /*0000*/ 	.byte	0x04, 0x37
        /*0002*/ 	.short	(.L_10 - .L_9)
.L_9:
        /*0004*/ 	.word	0x0000007c


	//----- nvinfo : EIATTR_SW2861232_WAR
	.align		4
.L_10:
        /*0008*/ 	.byte	0x01, 0x35
	.zero		2


	//----- nvinfo : EIATTR_PARAM_CBANK
	.align		4
        /*000c*/ 	.byte	0x04, 0x0a
        /*000e*/ 	.short	(.L_12 - .L_11)
	.align		4
.L_11:
        /*0010*/ 	.word	index@(.nv.constant0.triton_red_fused__to_copy_add_mean_mul_pow_rsqrt_9)
        /*0014*/ 	.short	0x0160
        /*0016*/ 	.short	0x0030


	//----- nvinfo : EIATTR_CBANK_PARAM_SIZE
	.align		4
.L_12:
        /*0018*/ 	.byte	0x03, 0x19
        /*001a*/ 	.short	0x0030


	//----- nvinfo : EIATTR_KPARAM_INFO
	.align		4
        /*001c*/ 	.byte	0x04, 0x17
        /*001e*/ 	.short	(.L_14 - .L_13)
.L_13:
        /*0020*/ 	.word	0x00000000
        /*0024*/ 	.short	0x0006
        /*0026*/ 	.short	0x0028
        /*0028*/ 	.byte	0x00, 0xf4, 0x21, 0x00


	//----- nvinfo : EIATTR_KPARAM_INFO
	.align		4
.L_14:
        /*002c*/ 	.byte	0x04, 0x17
        /*002e*/ 	.short	(.L_16 - .L_15)
.L_15:
        /*0030*/ 	.word	0x00000000
        /*0034*/ 	.short	0x0005
        /*0036*/ 	.short	0x0024
        /*0038*/ 	.byte	0x00, 0xf0, 0x11, 0x00


	//----- nvinfo : EIATTR_KPARAM_INFO
	.align		4
.L_16:
        /*003c*/ 	.byte	0x04, 0x17
        /*003e*/ 	.short	(.L_18 - .L_17)
.L_17:
        /*0040*/ 	.word	0x00000000
        /*0044*/ 	.short	0x0004
        /*0046*/ 	.short	0x0020
        /*0048*/ 	.byte	0x00, 0xf0, 0x11, 0x00


	//----- nvinfo : EIATTR_KPARAM_INFO
	.align		4
.L_18:
        /*004c*/ 	.byte	0x04, 0x17
        /*004e*/ 	.short	(.L_20 - .L_19)
.L_19:
        /*0050*/ 	.word	0x00000000
        /*0054*/ 	.short	0x0003
        /*0056*/ 	.short	0x0018
        /*0058*/ 	.byte	0x00, 0xf4, 0x21, 0x00


	//----- nvinfo : EIATTR_KPARAM_INFO
	.align		4
.L_20:
        /*005c*/ 	.byte	0x04, 0x17
        /*005e*/ 	.short	(.L_22 - .L_21)
.L_21:
        /*0060*/ 	.word	0x00000000
        /*0064*/ 	.short	0x0002
        /*0066*/ 	.short	0x0010
        /*0068*/ 	.byte	0x00, 0xf4, 0x21, 0x00


	//----- nvinfo : EIATTR_KPARAM_INFO
	.align		4
.L_22:
        /*006c*/ 	.byte	0x04, 0x17
        /*006e*/ 	.short	(.L_24 - .L_23)
.L_23:
        /*0070*/ 	.word	0x00000000
        /*0074*/ 	.short	0x0001
        /*0076*/ 	.short	0x0008
        /*0078*/ 	.byte	0x00, 0xf4, 0x21, 0x00


	//----- nvinfo : EIATTR_KPARAM_INFO
	.align		4
.L_24:
        /*007c*/ 	.byte	0x04, 0x17
        /*007e*/ 	.short	(.L_26 - .L_25)
.L_25:
        /*0080*/ 	.word	0x00000000
        /*0084*/ 	.short	0x0000
        /*0086*/ 	.short	0x0000
        /*0088*/ 	.byte	0x00, 0xf4, 0x21, 0x00


	//----- nvinfo : EIATTR_MAXREG_COUNT
	.align		4
.L_26:
        /*008c*/ 	.byte	0x03, 0x1b
        /*008e*/ 	.short	0x00ff


	//----- nvinfo : EIATTR_COOP_GROUP_MASK_REGIDS
	.align		4
        /*0090*/ 	.byte	0x04, 0x29
        /*0092*/ 	.short	(.L_28 - .L_27)


	//   ....[0]....
.L_27:
        /*0094*/ 	.word	0xffffffff


	//   ....[1]....
        /*0098*/ 	.word	0xffffffff


	//----- nvinfo : EIATTR_COOP_GROUP_INSTR_OFFSETS
	.align		4
.L_28:
        /*009c*/ 	.byte	0x04, 0x28
        /*009e*/ 	.short	(.L_30 - .L_29)


	//   ....[0]....
.L_29:
        /*00a0*/ 	.word	0x00000ff0


	//   ....[1]....
        /*00a4*/ 	.word	0x00001050


	//----- nvinfo : EIATTR_EXIT_INSTR_OFFSETS
	.align		4
.L_30:
        /*00a8*/ 	.byte	0x04, 0x1c
        /*00aa*/ 	.short	(.L_32 - .L_31)


	//   ....[0]....
.L_31:
        /*00ac*/ 	.word	0x00001270


	//----- nvinfo : EIATTR_REQNTID
	.align		4
.L_32:
        /*00b0*/ 	.byte	0x04, 0x10
        /*00b2*/ 	.short	(.L_34 - .L_33)
.L_33:
        /*00b4*/ 	.word	0x00000100
        /*00b8*/ 	.word	0x00000001
        /*00bc*/ 	.word	0x00000001


	//----- nvinfo : EIATTR_CRS_STACK_SIZE
	.align		4
.L_34:
        /*00c0*/ 	.byte	0x04, 0x1e
        /*00c2*/ 	.short	(.L_36 - .L_35)
.L_35:
        /*00c4*/ 	.word	0x00000000
.L_36:


//--------------------- .nv.callgraph             --------------------------
	.section	.nv.callgraph,"",@"SHT_CUDA_CALLGRAPH"
	.align	4
	.sectionentsize	8
	.align		4
        /*0000*/ 	.word	0x00000000
	.align		4
        /*0004*/ 	.word	0xffffffff
	.align		4
        /*0008*/ 	.word	0x00000000
	.align		4
        /*000c*/ 	.word	0xfffffffe
	.align		4
        /*0010*/ 	.word	0x00000000
	.align		4
        /*0014*/ 	.word	0xfffffffd
	.align		4
        /*0018*/ 	.word	0x00000000
	.align		4
        /*001c*/ 	.word	0xfffffffc


//--------------------- .nv.rel.action            --------------------------
	.section	.nv.rel.action,"",@"SHT_CUDA_RELOCINFO"
	.align	8
	.sectionentsize	8
        /*0000*/ 	.byte	0x73, 0x00, 0x00, 0x00, 0x00, 0x00, 0x00, 0x00, 0x00, 0x00, 0x00, 0x11, 0x25, 0x00, 0x05, 0x36


//--------------------- .nv.constant4             --------------------------
	.section	.nv.constant4,"a",@progbits
	.align	8
	.align		8
.nv.constant4:
        /*0000*/ 	.dword	_$_str


//--------------------- .nv.constant0.triton_red_fused__to_copy_add_mean_mul_pow_rsqrt_9 --------------------------
	.section	.nv.constant0.triton_red_fused__to_copy_add_mean_mul_pow_rsqrt_9,"a",@progbits
	.sectionflags	@""
	.align	4
.nv.constant0.triton_red_fused__to_copy_add_mean_mul_pow_rsqrt_9:
	.zero		400


//--------------------- .text.triton_red_fused__to_copy_add_mean_mul_pow_rsqrt_9 --------------------------
	.section	.text.triton_red_fused__to_copy_add_mean_mul_pow_rsqrt_9,"ax",@progbits
	.sectioninfo	@"SHI_REGISTERS=40"
	.align	128
        .global         triton_red_fused__to_copy_add_mean_mul_pow_rsqrt_9
        .type           triton_red_fused__to_copy_add_mean_mul_pow_rsqrt_9,@function
        .size           triton_red_fused__to_copy_add_mean_mul_pow_rsqrt_9,(.L_x_5 - triton_red_fused__to_copy_add_mean_mul_pow_rsqrt_9)
        .other          triton_red_fused__to_copy_add_mean_mul_pow_rsqrt_9,@"STO_CUDA_ENTRY STV_DEFAULT"
triton_red_fused__to_copy_add_mean_mul_pow_rsqrt_9:
.text.triton_red_fused__to_copy_add_mean_mul_pow_rsqrt_9:
[----:B------:R-:W-:Y:S02]  /*0000*/  MOV R1, c[0x0][0x28] ;  /* 0x00000a0000017a02 */ /* 0x000fe40000000f00 */
[----:B------:R-:W0:Y:S01]  /*0010*/  S2R R2, SR_TID.X ;  /* 0x0000000000027919 */ /* 0x000e220000002100 */
[----:B------:R-:W1:Y:S01]  /*0020*/  S2UR UR4, SR_CTAID.X ;  /* 0x00000000000479c3 */ /* 0x000e620000002500 */
[----:B------:R-:W-:Y:S01]  /*0030*/  BSSY B0, `(.L_x_0) ;  /* 0x00000fb000007945 */ /* 0x000fe20003800000 */
[----:B0-----:R-:W-:Y:S01]  /*0040*/  SHF.R.U32.HI R0, RZ, 0x2, R2 ;  /* 0x00000002ff007819 */ /* 0x001fe20000011602 */
[----:B-1----:R-:W-:-:S03]  /*0050*/  USHF.L.U32 UR4, UR4, 0x6, URZ ;  /* 0x0000000604047899 */ /* 0x002fc6000800063f */
[----:B------:R-:W-:-:S04]  /*0060*/  SGXT.U32 R0, R0, 0x6 ;  /* 0x000000060000781a */ /* 0x000fc80000000000 */
[----:B------:R-:W-:Y:S01]  /*0070*/  LOP3.LUT R3, R0, UR4, RZ, 0xfc, !PT ;  /* 0x0000000400037c12 */ /* 0x000fe2000f8efcff */
[----:B------:R-:W-:Y:S01]  /*0080*/  ULDC.64 UR4, c[0x0][0x118] ;  /* 0x0000460000047ab9 */ /* 0x000fe20000000a00 */
[----:B------:R-:W-:Y:S02]  /*0090*/  LOP3.LUT R0, R2, 0x3, RZ, 0xc0, !PT ;  /* 0x0000000302007812 */ /* 0x000fe400078ec0ff */
[C---:B------:R-:W-:Y:S02]  /*00a0*/  ISETP.GE.AND P1, PT, R3.reuse, 0x200, PT ;  /* 0x000002000300780c */ /* 0x040fe40003f26270 */
[----:B------:R-:W-:-:S11]  /*00b0*/  LEA R2, R3, R0, 0xc ;  /* 0x0000000003027211 */ /* 0x000fd600078e60ff */
[----:B------:R-:W-:Y:S01]  /*00c0*/  @P1 MOV R18, RZ ;  /* 0x000000ff00121202 */ /* 0x000fe20000000f00 */
[----:B------:R-:W-:Y:S05]  /*00d0*/  @P1 BRA `(.L_x_1) ;  /* 0x00000f0000001947 */ /* 0x000fea0003800000 */
[----:B------:R-:W-:Y:S02]  /*00e0*/  MOV R3, 0x2 ;  /* 0x0000000200037802 */ /* 0x000fe40000000f00 */
[C---:B------:R-:W-:Y:S02]  /*00f0*/  IADD3 R10, R2.reuse, 0x4, RZ ;  /* 0x00000004020a7810 */ /* 0x040fe40007ffe0ff */
[C---:B------:R-:W-:Y:S01]  /*0100*/  IADD3 R14, R2.reuse, 0x8, RZ ;  /* 0x00000008020e7810 */ /* 0x040fe20007ffe0ff */
[----:B------:R-:W-:-:S04]  /*0110*/  IMAD.WIDE R4, R2, R3, c[0x0][0x160] ;  /* 0x0000580002047625 */ /* 0x000fc800078e0203 */
[CC--:B------:R-:W-:Y:S01]  /*0120*/  IMAD.WIDE R6, R2.reuse, R3.reuse, c[0x0][0x168] ;  /* 0x00005a0002067625 */ /* 0x0c0fe200078e0203 */
[----:B------:R-:W-:Y:S01]  /*0130*/  IADD3 R18, R2, 0xc, RZ ;  /* 0x0000000c02127810 */ /* 0x000fe20007ffe0ff */
[----:B------:R-:W2:Y:S02]  /*0140*/  LDG.E.EL.U16 R4, [R4.64] ;  /* 0x0000000404047981 */ /* 0x000ea4000c2e1500 */
[CC--:B------:R-:W-:Y:S02]  /*0150*/  IMAD.WIDE R8, R10.reuse, R3.reuse, c[0x0][0x160] ;  /* 0x000058000a087625 */ /* 0x0c0fe400078e0203 */
[----:B------:R-:W3:Y:S02]  /*0160*/  LDG.E.EL.U16 R6, [R6.64] ;  /* 0x0000000406067981 */ /* 0x000ee4000c2e1500 */
[-C--:B------:R-:W-:Y:S02]  /*0170*/  IMAD.WIDE R10, R10, R3.reuse, c[0x0][0x168] ;  /* 0x00005a000a0a7625 */ /* 0x080fe400078e0203 */
[----:B------:R-:W4:Y:S02]  /*0180*/  LDG.E.EL.U16 R8, [R8.64] ;  /* 0x0000000408087981 */ /* 0x000f24000c2e1500 */
[----:B------:R-:W-:-:S02]  /*0190*/  IMAD.WIDE R12, R14, R3, c[0x0][0x160] ;  /* 0x000058000e0c7625 */ /* 0x000fc400078e0203 */
[----:B------:R-:W5:Y:S02]  /*01a0*/  LDG.E.EL.U16 R10, [R10.64] ;  /* 0x000000040a0a7981 */ /* 0x000f64000c2e1500 */
[-C--:B------:R-:W-:Y:S02]  /*01b0*/  IMAD.WIDE R14, R14, R3.reuse, c[0x0][0x168] ;  /* 0x00005a000e0e7625 */ /* 0x080fe400078e0203 */
[----:B------:R-:W5:Y:S02]  /*01c0*/  LDG.E.EL.U16 R12, [R12.64] ;  /* 0x000000040c0c7981 */ /* 0x000f64000c2e1500 */
[CC--:B------:R-:W-:Y:S02]  /*01d0*/  IMAD.WIDE R16, R18.reuse, R3.reuse, c[0x0][0x160] ;  /* 0x0000580012107625 */ /* 0x0c0fe400078e0203 */
[----:B------:R-:W5:Y:S02]  /*01e0*/  LDG.E.EL.U16 R14, [R14.64] ;  /* 0x000000040e0e7981 */ /* 0x000f64000c2e1500 */
[----:B------:R-:W-:-:S02]  /*01f0*/  IMAD.WIDE R18, R18, R3, c[0x0][0x168] ;  /* 0x00005a0012127625 */ /* 0x000fc400078e0203 */
[----:B------:R-:W5:Y:S04]  /*0200*/  LDG.E.EL.U16 R16, [R16.64] ;  /* 0x0000000410107981 */ /* 0x000f68000c2e1500 */
[----:B------:R-:W5:Y:S01]  /*0210*/  LDG.E.EL.U16 R18, [R18.64] ;  /* 0x0000000412127981 */ /* 0x000f62000c2e1500 */
[----:B------:R-:W-:Y:S01]  /*0220*/  IMAD.MOV.U32 R34, RZ, RZ, 0xc ;  /* 0x0000000cff227424 */ /* 0x000fe200078e00ff */
[----:B--2---:R-:W-:Y:S02]  /*0230*/  SHF.L.U32 R4, R4, 0x10, RZ ;  /* 0x0000001004047819 */ /* 0x004fe400000006ff */
[----:B---3--:R-:W-:Y:S01]  /*0240*/  SHF.L.U32 R5, R6, 0x10, RZ ;  /* 0x0000001006057819 */ /* 0x008fe200000006ff */
[----:B----4-:R-:W-:-:S04]  /*0250*/  IMAD.U32 R8, R8, 0x10000, RZ ;  /* 0x0001000008087824 */ /* 0x010fc800078e00ff */
[----:B------:R-:W-:Y:S01]  /*0260*/  FADD R4, R4, R5 ;  /* 0x0000000504047221 */ /* 0x000fe20000000000 */
[----:B-----5:R-:W-:-:S03]  /*0270*/  SHF.L.U32 R7, R10, 0x10, RZ ;  /* 0x000000100a077819 */ /* 0x020fc600000006ff */
[----:B------:R-:W-:Y:S01]  /*0280*/  FFMA R4, R4, R4, RZ ;  /* 0x0000000404047223 */ /* 0x000fe200000000ff */
[----:B------:R-:W-:Y:S01]  /*0290*/  SHF.L.U32 R12, R12, 0x10, RZ ;  /* 0x000000100c0c7819 */ /* 0x000fe200000006ff */
[----:B------:R-:W-:Y:S01]  /*02a0*/  FADD R7, R8, R7 ;  /* 0x0000000708077221 */ /* 0x000fe20000000000 */
[----:B------:R-:W-:-:S03]  /*02b0*/  SHF.L.U32 R5, R14, 0x10, RZ ;  /* 0x000000100e057819 */ /* 0x000fc600000006ff */
[----:B------:R-:W-:Y:S01]  /*02c0*/  FFMA R4, R7, R7, R4 ;  /* 0x0000000707047223 */ /* 0x000fe20000000004 */
[----:B------:R-:W-:Y:S01]  /*02d0*/  SHF.L.U32 R16, R16, 0x10, RZ ;  /* 0x0000001010107819 */ /* 0x000fe200000006ff */
[----:B------:R-:W-:Y:S01]  /*02e0*/  FADD R5, R12, R5 ;  /* 0x000000050c057221 */ /* 0x000fe20000000000 */
[----:B------:R-:W-:-:S03]  /*02f0*/  SHF.L.U32 R9, R18, 0x10, RZ ;  /* 0x0000001012097819 */ /* 0x000fc600000006ff */
[----:B------:R-:W-:Y:S02]  /*0300*/  FFMA R4, R5, R5, R4 ;  /* 0x0000000505047223 */ /* 0x000fe40000000004 */
[----:B------:R-:W-:-:S04]  /*0310*/  FADD R9, R16, R9 ;  /* 0x0000000910097221 */ /* 0x000fc80000000000 */
[----:B------:R-:W-:Y:S01]  /*0320*/  FFMA R18, R9, R9, R4 ;  /* 0x0000000909127223 */ /* 0x000fe20000000004 */
.L_x_2:
[C---:B------:R-:W-:Y:S02]  /*0330*/  IADD3 R5, R34.reuse, 0x4, RZ ;  /* 0x0000000422057810 */ /* 0x040fe40007ffe0ff */
[----:B------:R-:W-:Y:S02]  /*0340*/  IADD3 R7, R34, 0x8, RZ ;  /* 0x0000000822077810 */ /* 0x000fe40007ffe0ff */
[C---:B------:R-:W-:Y:S02]  /*0350*/  LOP3.LUT R26, R2.reuse, R5, RZ, 0xfc, !PT ;  /* 0x00000005021a7212 */ /* 0x040fe400078efcff */
[----:B------:R-:W-:-:S03]  /*0360*/  LOP3.LUT R8, R2, R7, RZ, 0xfc, !PT ;  /* 0x0000000702087212 */ /* 0x000fc600078efcff */
[----:B------:R-:W-:-:S04]  /*0370*/  IMAD.WIDE R4, R26, R3, c[0x0][0x160] ;  /* 0x000058001a047625 */ /* 0x000fc800078e0203 */
[-C--:B------:R-:W-:Y:S01]  /*0380*/  IMAD.WIDE R26, R26, R3.reuse, c[0x0][0x168] ;  /* 0x00005a001a1a7625 */ /* 0x080fe200078e0203 */
[----:B------:R-:W-:Y:S01]  /*0390*/  IADD3 R11, R34, 0xc, RZ ;  /* 0x0000000c220b7810 */ /* 0x000fe20007ffe0ff */
[----:B------:R0:W2:Y:S02]  /*03a0*/  LDG.E.EL.U16 R17, [R4.64] ;  /* 0x0000000404117981 */ /* 0x0000a4000c2e1500 */
[CC--:B------:R-:W-:Y:S02]  /*03b0*/  IMAD.WIDE R6, R8.reuse, R3.reuse, c[0x0][0x160] ;  /* 0x0000580008067625 */ /* 0x0c0fe400078e0203 */
[----:B------:R1:W3:Y:S02]  /*03c0*/  LDG.E.EL.U16 R26, [R26.64] ;  /* 0x000000041a1a7981 */ /* 0x0002e4000c2e1500 */
[----:B------:R-:W-:Y:S01]  /*03d0*/  IMAD.WIDE R8, R8, R3, c[0x0][0x168] ;  /* 0x00005a0008087625 */ /* 0x000fe200078e0203 */
[----:B------:R-:W-:Y:S01]  /*03e0*/  LOP3.LUT R12, R2, R11, RZ, 0xfc, !PT ;  /* 0x0000000b020c7212 */ /* 0x000fe200078efcff */
[----:B------:R4:W5:Y:S04]  /*03f0*/  LDG.E.EL.U16 R19, [R6.64] ;  /* 0x0000000406137981 */ /* 0x000968000c2e1500 */
[----:B------:R1:W5:Y:S01]  /*0400*/  LDG.E.EL.U16 R16, [R8.64] ;  /* 0x0000000408107981 */ /* 0x000362000c2e1500 */
[----:B------:R-:W-:Y:S01]  /*0410*/  IMAD.WIDE R10, R12, R3, c[0x0][0x160] ;  /* 0x000058000c0a7625 */ /* 0x000fe200078e0203 */
[----:B0-----:R-:W-:-:S03]  /*0420*/  IADD3 R5, R34, 0x10, RZ ;  /* 0x0000001022057810 */ /* 0x001fc60007ffe0ff */
[----:B------:R-:W-:Y:S01]  /*0430*/  IMAD.WIDE R12, R12, R3, c[0x0][0x168] ;  /* 0x00005a000c0c7625 */ /* 0x000fe200078e0203 */
[----:B------:R0:W5:Y:S01]  /*0440*/  LDG.E.EL.U16 R21, [R10.64] ;  /* 0x000000040a157981 */ /* 0x000162000c2e1500 */
[----:B------:R-:W-:-:S03]  /*0450*/  LOP3.LUT R24, R2, R5, RZ, 0xfc, !PT ;  /* 0x0000000502187212 */ /* 0x000fc600078efcff */
[----:B------:R0:W5:Y:S02]  /*0460*/  LDG.E.EL.U16 R20, [R12.64] ;  /* 0x000000040c147981 */ /* 0x000164000c2e1500 */
[----:B------:R-:W-:-:S04]  /*0470*/  IMAD.WIDE R14, R24, R3, c[0x0][0x160] ;  /* 0x00005800180e7625 */ /* 0x000fc800078e0203 */
[----:B------:R-:W-:Y:S01]  /*0480*/  IMAD.WIDE R24, R24, R3, c[0x0][0x168] ;  /* 0x00005a0018187625 */ /* 0x000fe200078e0203 */
[----:B------:R0:W5:Y:S01]  /*0490*/  LDG.E.EL.U16 R22, [R14.64] ;  /* 0x000000040e167981 */ /* 0x000162000c2e1500 */
[----:B------:R-:W-:-:S03]  /*04a0*/  IADD3 R5, R34, 0x14, RZ ;  /* 0x0000001422057810 */ /* 0x000fc60007ffe0ff */
[----:B------:R0:W5:Y:S01]  /*04b0*/  LDG.E.EL.U16 R23, [R24.64] ;  /* 0x0000000418177981 */ /* 0x000162000c2e1500 */
[----:B----4-:R-:W-:Y:S02]  /*04c0*/  IADD3 R7, R34, 0x18, RZ ;  /* 0x0000001822077810 */ /* 0x010fe40007ffe0ff */
[C---:B------:R-:W-:Y:S02]  /*04d0*/  LOP3.LUT R4, R2.reuse, R5, RZ, 0xfc, !PT ;  /* 0x0000000502047212 */ /* 0x040fe400078efcff */
[----:B-1----:R-:W-:-:S03]  /*04e0*/  LOP3.LUT R8, R2, R7, RZ, 0xfc, !PT ;  /* 0x0000000702087212 */ /* 0x002fc600078efcff */
[----:B------:R-:W-:-:S04]  /*04f0*/  IMAD.WIDE R36, R4, R3, c[0x0][0x160] ;  /* 0x0000580004247625 */ /* 0x000fc800078e0203 */
[-C--:B------:R-:W-:Y:S02]  /*0500*/  IMAD.WIDE R4, R4, R3.reuse, c[0x0][0x168] ;  /* 0x00005a0004047625 */ /* 0x080fe400078e0203 */
[----:B------:R1:W4:Y:S02]  /*0510*/  LDG.E.EL.U16 R36, [R36.64] ;  /* 0x0000000424247981 */ /* 0x000324000c2e1500 */
[CC--:B------:R-:W-:Y:S02]  /*0520*/  IMAD.WIDE R6, R8.reuse, R3.reuse, c[0x0][0x160] ;  /* 0x0000580008067625 */ /* 0x0c0fe400078e0203 */
[----:B------:R1:W4:Y:S02]  /*0530*/  LDG.E.EL.U16 R5, [R4.64] ;  /* 0x0000000404057981 */ /* 0x000324000c2e1500 */
[----:B------:R-:W-:Y:S02]  /*0540*/  IMAD.WIDE R8, R8, R3, c[0x0][0x168] ;  /* 0x00005a0008087625 */ /* 0x000fe400078e0203 */
[----:B------:R1:W4:Y:S04]  /*0550*/  LDG.E.EL.U16 R33, [R6.64] ;  /* 0x0000000406217981 */ /* 0x000328000c2e1500 */
[----:B------:R1:W4:Y:S01]  /*0560*/  LDG.E.EL.U16 R35, [R8.64] ;  /* 0x0000000408237981 */ /* 0x000322000c2e1500 */
[----:B0-----:R-:W-:-:S02]  /*0570*/  IADD3 R13, R34, 0x20, RZ ;  /* 0x00000020220d7810 */ /* 0x001fc40007ffe0ff */
[C---:B------:R-:W-:Y:S02]  /*0580*/  IADD3 R25, R34.reuse, 0x24, RZ ;  /* 0x0000002422197810 */ /* 0x040fe40007ffe0ff */
[----:B------:R-:W-:Y:S02]  /*0590*/  IADD3 R11, R34, 0x1c, RZ ;  /* 0x0000001c220b7810 */ /* 0x000fe40007ffe0ff */
[C---:B------:R-:W-:Y:S02]  /*05a0*/  LOP3.LUT R24, R2.reuse, R13, RZ, 0xfc, !PT ;  /* 0x0000000d02187212 */ /* 0x040fe400078efcff */
[----:B-1----:R-:W-:Y:S02]  /*05b0*/  LOP3.LUT R6, R2, R25, RZ, 0xfc, !PT ;  /* 0x0000001902067212 */ /* 0x002fe400078efcff */
[----:B------:R-:W-:Y:S02]  /*05c0*/  IADD3 R37, R34, 0x2c, RZ ;  /* 0x0000002c22257810 */ /* 0x000fe40007ffe0ff */
[----:B------:R-:W-:Y:S01]  /*05d0*/  LOP3.LUT R12, R2, R11, RZ, 0xfc, !PT ;  /* 0x0000000b020c7212 */ /* 0x000fe200078efcff */
[----:B------:R-:W-:Y:S01]  /*05e0*/  IMAD.WIDE R10, R24, R3, c[0x0][0x160] ;  /* 0x00005800180a7625 */ /* 0x000fe200078e0203 */
[----:B------:R-:W-:-:S02]  /*05f0*/  LOP3.LUT R37, R2, R37, RZ, 0xfc, !PT ;  /* 0x0000002502257212 */ /* 0x000fc400078efcff */
[----:B------:R-:W-:Y:S01]  /*0600*/  IADD3 R27, R34, 0x28, RZ ;  /* 0x00000028221b7810 */ /* 0x000fe20007ffe0ff */
[CC--:B------:R-:W-:Y:S01]  /*0610*/  IMAD.WIDE R8, R6.reuse, R3.reuse, c[0x0][0x160] ;  /* 0x0000580006087625 */ /* 0x0c0fe200078e0203 */
[----:B------:R0:W4:Y:S03]  /*0620*/  LDG.E.EL.U16 R31, [R10.64] ;  /* 0x000000040a1f7981 */ /* 0x000126000c2e1500 */
[----:B------:R-:W-:Y:S01]  /*0630*/  IMAD.WIDE R6, R6, R3, c[0x0][0x168] ;  /* 0x00005a0006067625 */ /* 0x000fe200078e0203 */
[----:B------:R-:W-:Y:S01]  /*0640*/  LOP3.LUT R27, R2, R27, RZ, 0xfc, !PT ;  /* 0x0000001b021b7212 */ /* 0x000fe200078efcff */
[----:B------:R1:W4:Y:S02]  /*0650*/  LDG.E.EL.U16 R29, [R8.64] ;  /* 0x00000004081d7981 */ /* 0x000324000c2e1500 */
[CC--:B------:R-:W-:Y:S02]  /*0660*/  IMAD.WIDE R14, R12.reuse, R3.reuse, c[0x0][0x160] ;  /* 0x000058000c0e7625 */ /* 0x0c0fe400078e0203 */
[----:B------:R2:W4:Y:S02]  /*0670*/  LDG.E.EL.U16 R28, [R6.64] ;  /* 0x00000004061c7981 */ /* 0x000524000c2e1500 */
[----:B------:R-:W-:-:S02]  /*0680*/  IMAD.WIDE R12, R12, R3, c[0x0][0x168] ;  /* 0x00005a000c0c7625 */ /* 0x000fc400078e0203 */
[----:B------:R0:W4:Y:S02]  /*0690*/  LDG.E.EL.U16 R4, [R14.64] ;  /* 0x000000040e047981 */ /* 0x000124000c2e1500 */
[-C--:B------:R-:W-:Y:S01]  /*06a0*/  IMAD.WIDE R24, R24, R3.reuse, c[0x0][0x168] ;  /* 0x00005a0018187625 */ /* 0x080fe200078e0203 */
[C---:B-1----:R-:W-:Y:S01]  /*06b0*/  IADD3 R9, R34.reuse, 0x30, RZ ;  /* 0x0000003022097810 */ /* 0x042fe20007ffe0ff */
[----:B------:R1:W4:Y:S02]  /*06c0*/  LDG.E.EL.U16 R32, [R12.64] ;  /* 0x000000040c207981 */ /* 0x000324000c2e1500 */
[-C--:B0-----:R-:W-:Y:S02]  /*06d0*/  IMAD.WIDE R10, R37, R3.reuse, c[0x0][0x160] ;  /* 0x00005800250a7625 */ /* 0x081fe400078e0203 */
[----:B------:R0:W4:Y:S02]  /*06e0*/  LDG.E.EL.U16 R30, [R24.64] ;  /* 0x00000004181e7981 */ /* 0x000124000c2e1500 */
[----:B-1----:R-:W-:Y:S01]  /*06f0*/  IMAD.WIDE R12, R27, R3, c[0x0][0x168] ;  /* 0x00005a001b0c7625 */ /* 0x002fe200078e0203 */
[----:B0-----:R-:W-:-:S02]  /*0700*/  IADD3 R25, R34, 0x34, RZ ;  /* 0x0000003422197810 */ /* 0x001fc40007ffe0ff */
[C---:B------:R-:W-:Y:S01]  /*0710*/  LOP3.LUT R24, R2.reuse, R9, RZ, 0xfc, !PT ;  /* 0x0000000902187212 */ /* 0x040fe200078efcff */
[----:B------:R-:W-:Y:S01]  /*0720*/  IMAD.WIDE R8, R37, R3, c[0x0][0x168] ;  /* 0x00005a0025087625 */ /* 0x000fe200078e0203 */
[----:B------:R-:W-:-:S03]  /*0730*/  LOP3.LUT R25, R2, R25, RZ, 0xfc, !PT ;  /* 0x0000001902197212 */ /* 0x000fc600078efcff */
[----:B------:R-:W-:-:S05]  /*0740*/  IMAD.WIDE R14, R27, R3, c[0x0][0x160] ;  /* 0x000058001b0e7625 */ /* 0x000fca00078e0203 */
[----:B------:R0:W4:Y:S01]  /*0750*/  LDG.E.EL.U16 R27, [R14.64] ;  /* 0x000000040e1b7981 */ /* 0x000122000c2e1500 */
[----:B--2---:R-:W-:-:S03]  /*0760*/  SHF.L.U32 R6, R17, 0x10, RZ ;  /* 0x0000001011067819 */ /* 0x004fc600000006ff */
[----:B------:R1:W2:Y:S01]  /*0770*/  LDG.E.EL.U16 R17, [R10.64] ;  /* 0x000000040a117981 */ /* 0x0002a2000c2e1500 */
[----:B---3--:R-:W-:-:S03]  /*0780*/  SHF.L.U32 R7, R26, 0x10, RZ ;  /* 0x000000101a077819 */ /* 0x008fc600000006ff */
[----:B------:R3:W2:Y:S01]  /*0790*/  LDG.E.EL.U16 R26, [R12.64] ;  /* 0x000000040c1a7981 */ /* 0x0006a2000c2e1500 */
[----:B-----5:R-:W-:Y:S02]  /*07a0*/  SHF.L.U32 R19, R19, 0x10, RZ ;  /* 0x0000001013137819 */ /* 0x020fe400000006ff */
[----:B-1----:R-:W-:Y:S01]  /*07b0*/  SHF.L.U32 R10, R16, 0x10, RZ ;  /* 0x00000010100a7819 */ /* 0x002fe200000006ff */
[----:B------:R-:W-:Y:S01]  /*07c0*/  FADD R11, R6, R7 ;  /* 0x00000007060b7221 */ /* 0x000fe20000000000 */
[C---:B------:R-:W-:Y:S01]  /*07d0*/  IMAD.WIDE R6, R24.reuse, R3, c[0x0][0x160] ;  /* 0x0000580018067625 */ /* 0x040fe200078e0203 */
[----:B------:R1:W5:Y:S02]  /*07e0*/  LDG.E.EL.U16 R16, [R8.64] ;  /* 0x0000000408107981 */ /* 0x000364000c2e1500 */
[----:B------:R-:W-:Y:S01]  /*07f0*/  FFMA R37, R11, R11, R18 ;  /* 0x0000000b0b257223 */ /* 0x000fe20000000012 */
[----:B---3--:R-:W-:Y:S01]  /*0800*/  FADD R12, R19, R10 ;  /* 0x0000000a130c7221 */ /* 0x008fe20000000000 */
[-C--:B------:R-:W-:Y:S01]  /*0810*/  IMAD.WIDE R10, R24, R3.reuse, c[0x0][0x168] ;  /* 0x00005a00180a7625 */ /* 0x080fe200078e0203 */
[----:B------:R-:W-:Y:S01]  /*0820*/  IADD3 R24, R34, 0x38, RZ ;  /* 0x0000003822187810 */ /* 0x000fe20007ffe0ff */
[----:B0-----:R0:W3:Y:S01]  /*0830*/  LDG.E.EL.U16 R15, [R6.64] ;  /* 0x00000004060f7981 */ /* 0x0010e2000c2e1500 */
[----:B------:R-:W-:Y:S01]  /*0840*/  SHF.L.U32 R21, R21, 0x10, RZ ;  /* 0x0000001015157819 */ /* 0x000fe200000006ff */
[----:B------:R-:W-:Y:S01]  /*0850*/  IMAD.WIDE R18, R25, R3, c[0x0][0x160] ;  /* 0x0000580019127625 */ /* 0x000fe200078e0203 */
[----:B------:R-:W-:-:S03]  /*0860*/  SHF.L.U32 R20, R20, 0x10, RZ ;  /* 0x0000001014147819 */ /* 0x000fc600000006ff */
[----:B-1----:R-:W-:Y:S01]  /*0870*/  IMAD.WIDE R8, R25, R3, c[0x0][0x168] ;  /* 0x00005a0019087625 */ /* 0x002fe200078e0203 */
[----:B------:R-:W-:Y:S01]  /*0880*/  LOP3.LUT R24, R2, R24, RZ, 0xfc, !PT ;  /* 0x0000001802187212 */ /* 0x000fe200078efcff */
[----:B------:R1:W3:Y:S01]  /*0890*/  LDG.E.EL.U16 R13, [R18.64] ;  /* 0x00000004120d7981 */ /* 0x0002e2000c2e1500 */
[----:B------:R-:W-:-:S03]  /*08a0*/  IADD3 R25, R34, 0x3c, RZ ;  /* 0x0000003c22197810 */ /* 0x000fc60007ffe0ff */
[-C--:B0-----:R-:W-:Y:S01]  /*08b0*/  IMAD.WIDE R6, R24, R3.reuse, c[0x0][0x168] ;  /* 0x00005a0018067625 */ /* 0x081fe200078e0203 */
[----:B------:R-:W-:Y:S01]  /*08c0*/  FFMA R37, R12, R12, R37 ;  /* 0x0000000c0c257223 */ /* 0x000fe20000000025 */
[----:B------:R0:W3:Y:S01]  /*08d0*/  LDG.E.EL.U16 R14, [R10.64] ;  /* 0x000000040a0e7981 */ /* 0x0000e2000c2e1500 */
[----:B-1----:R-:W-:Y:S01]  /*08e0*/  FADD R18, R21, R20 ;  /* 0x0000001415127221 */ /* 0x002fe20000000000 */
[----:B------:R-:W-:Y:S01]  /*08f0*/  IMAD.WIDE R20, R24, R3, c[0x0][0x160] ;  /* 0x0000580018147625 */ /* 0x000fe200078e0203 */
[----:B------:R-:W-:Y:S01]  /*0900*/  LOP3.LUT R24, R2, R25, RZ, 0xfc, !PT ;  /* 0x0000001902187212 */ /* 0x000fe200078efcff */
[----:B------:R1:W3:Y:S01]  /*0910*/  LDG.E.EL.U16 R12, [R8.64] ;  /* 0x00000004080c7981 */ /* 0x0002e2000c2e1500 */
[----:B------:R-:W-:Y:S01]  /*0920*/  IADD3 R25, R34, 0x40, RZ ;  /* 0x0000004022197810 */ /* 0x000fe20007ffe0ff */
[----:B------:R-:W-:Y:S01]  /*0930*/  IMAD.U32 R22, R22, 0x10000, RZ ;  /* 0x0001000016167824 */ /* 0x000fe200078e00ff */
[----:B------:R-:W-:Y:S01]  /*0940*/  SHF.L.U32 R23, R23, 0x10, RZ ;  /* 0x0000001017177819 */ /* 0x000fe200000006ff */
[----:B0-----:R0:W3:Y:S01]  /*0950*/  LDG.E.EL.U16 R11, [R20.64] ;  /* 0x00000004140b7981 */ /* 0x0010e2000c2e1500 */
[----:B------:R-:W-:Y:S01]  /*0960*/  FFMA R37, R18, R18, R37 ;  /* 0x0000001212257223 */ /* 0x000fe20000000025 */
[----:B------:R-:W-:-:S02]  /*0970*/  IMAD.WIDE R18, R24, R3, c[0x0][0x160] ;  /* 0x0000580018127625 */ /* 0x000fc400078e0203 */
[----:B------:R4:W3:Y:S02]  /*0980*/  LDG.E.EL.U16 R10, [R6.64] ;  /* 0x00000004060a7981 */ /* 0x0008e4000c2e1500 */
[----:B----4-:R-:W-:Y:S02]  /*0990*/  SHF.L.U32 R36, R36, 0x10, RZ ;  /* 0x0000001024247819 */ /* 0x010fe400000006ff */
[----:B-1----:R1:W4:Y:S01]  /*09a0*/  LDG.E.EL.U16 R9, [R18.64] ;  /* 0x0000000412097981 */ /* 0x002322000c2e1500 */
[----:B0-----:R-:W-:Y:S01]  /*09b0*/  LOP3.LUT R20, R2, R25, RZ, 0xfc, !PT ;  /* 0x0000001902147212 */ /* 0x001fe200078efcff */
[----:B------:R-:W-:Y:S01]  /*09c0*/  IMAD.WIDE R24, R24, R3, c[0x0][0x168] ;  /* 0x00005a0018187625 */ /* 0x000fe200078e0203 */
[----:B------:R-:W-:-:S03]  /*09d0*/  FADD R6, R22, R23 ;  /* 0x0000001716067221 */ /* 0x000fc60000000000 */
[----:B------:R-:W-:Y:S01]  /*09e0*/  IMAD.WIDE R22, R20, R3, c[0x0][0x160] ;  /* 0x0000580014167625 */ /* 0x000fe200078e0203 */
[C---:B------:R-:W-:Y:S01]  /*09f0*/  IADD3 R21, R34.reuse, 0x44, RZ ;  /* 0x0000004422157810 */ /* 0x040fe20007ffe0ff */
[----:B------:R0:W4:Y:S04]  /*0a00*/  LDG.E.EL.U16 R8, [R24.64] ;  /* 0x0000000418087981 */ /* 0x000128000c2e1500 */
[----:B------:R1:W4:Y:S01]  /*0a10*/  LDG.E.EL.U16 R7, [R22.64] ;  /* 0x0000000416077981 */ /* 0x000322000c2e1500 */
[----:B0-----:R-:W-:Y:S02]  /*0a20*/  IADD3 R24, R34, 0x48, RZ ;  /* 0x0000004822187810 */ /* 0x001fe40007ffe0ff */
[----:B-1----:R-:W-:Y:S01]  /*0a30*/  LOP3.LUT R22, R2, R21, RZ, 0xfc, !PT ;  /* 0x0000001502167212 */ /* 0x002fe200078efcff */
[-C--:B------:R-:W-:Y:S01]  /*0a40*/  IMAD.WIDE R20, R20, R3.reuse, c[0x0][0x168] ;  /* 0x00005a0014147625 */ /* 0x080fe200078e0203 */
[----:B------:R-:W-:Y:S01]  /*0a50*/  LOP3.LUT R24, R2, R24, RZ, 0xfc, !PT ;  /* 0x0000001802187212 */ /* 0x000fe200078efcff */
[----:B------:R-:W-:Y:S01]  /*0a60*/  FFMA R37, R6, R6, R37 ;  /* 0x0000000606257223 */ /* 0x000fe20000000025 */
[----:B------:R-:W-:Y:S01]  /*0a70*/  SHF.L.U32 R23, R5, 0x10, RZ ;  /* 0x0000001005177819 */ /* 0x000fe200000006ff */
[-C--:B------:R-:W-:Y:S01]  /*0a80*/  IMAD.WIDE R18, R22, R3.reuse, c[0x0][0x160] ;  /* 0x0000580016127625 */ /* 0x080fe200078e0203 */
[----:B------:R-:W-:Y:S01]  /*0a90*/  SHF.L.U32 R25, R33, 0x10, RZ ;  /* 0x0000001021197819 */ /* 0x000fe200000006ff */
[----:B------:R0:W4:Y:S01]  /*0aa0*/  LDG.E.EL.U16 R6, [R20.64] ;  /* 0x0000000414067981 */ /* 0x000122000c2e1500 */
[----:B------:R-:W-:Y:S01]  /*0ab0*/  SHF.L.U32 R35, R35, 0x10, RZ ;  /* 0x0000001023237819 */ /* 0x000fe200000006ff */
[----:B------:R-:W-:Y:S01]  /*0ac0*/  FADD R36, R36, R23 ;  /* 0x0000001724247221 */ /* 0x000fe20000000000 */
[-C--:B------:R-:W-:Y:S01]  /*0ad0*/  IMAD.WIDE R22, R22, R3.reuse, c[0x0][0x168] ;  /* 0x00005a0016167625 */ /* 0x080fe200078e0203 */
[----:B------:R1:W4:Y:S02]  /*0ae0*/  LDG.E.EL.U16 R5, [R18.64] ;  /* 0x0000000412057981 */ /* 0x000324000c2e1500 */
[----:B------:R-:W-:Y:S01]  /*0af0*/  FADD R25, R25, R35 ;  /* 0x0000002319197221 */ /* 0x000fe20000000000 */
[-C--:B0-----:R-:W-:Y:S01]  /*0b00*/  IMAD.WIDE R20, R24, R3.reuse, c[0x0][0x168] ;  /* 0x00005a0018147625 */ /* 0x081fe200078e0203 */
[----:B------:R-:W-:Y:S01]  /*0b10*/  IADD3 R35, R34, 0x4c, RZ ;  /* 0x0000004c22237810 */ /* 0x000fe20007ffe0ff */
[----:B------:R-:W-:Y:S01]  /*0b20*/  FFMA R37, R36, R36, R37 ;  /* 0x0000002424257223 */ /* 0x000fe20000000025 */
[----:B------:R0:W4:Y:S01]  /*0b30*/  LDG.E.EL.U16 R33, [R22.64] ;  /* 0x0000000416217981 */ /* 0x000122000c2e1500 */
[----:B-1----:R-:W-:Y:S01]  /*0b40*/  IMAD.WIDE R18, R24, R3, c[0x0][0x160] ;  /* 0x0000580018127625 */ /* 0x002fe200078e0203 */
[----:B------:R-:W-:-:S02]  /*0b50*/  LOP3.LUT R35, R2, R35, RZ, 0xfc, !PT ;  /* 0x0000002302237212 */ /* 0x000fc400078efcff */
[----:B------:R1:W4:Y:S01]  /*0b60*/  LDG.E.EL.U16 R20, [R20.64] ;  /* 0x0000000414147981 */ /* 0x000322000c2e1500 */
[----:B------:R-:W-:-:S03]  /*0b70*/  FFMA R37, R25, R25, R37 ;  /* 0x0000001919257223 */ /* 0x000fc60000000025 */
[----:B------:R0:W4:Y:S01]  /*0b80*/  LDG.E.EL.U16 R36, [R18.64] ;  /* 0x0000000412247981 */ /* 0x000122000c2e1500 */
[----:B-1----:R-:W-:Y:S01]  /*0b90*/  IADD3 R21, R34, 0x50, RZ ;  /* 0x0000005022157810 */ /* 0x002fe20007ffe0ff */
[----:B------:R-:W-:-:S03]  /*0ba0*/  IMAD.WIDE R24, R35, R3, c[0x0][0x160] ;  /* 0x0000580023187625 */ /* 0x000fc600078e0203 */
[----:B0-----:R-:W-:Y:S01]  /*0bb0*/  LOP3.LUT R18, R2, R21, RZ, 0xfc, !PT ;  /* 0x0000001502127212 */ /* 0x001fe200078efcff */
[-C--:B------:R-:W-:Y:S02]  /*0bc0*/  IMAD.WIDE R22, R35, R3.reuse, c[0x0][0x168] ;  /* 0x00005a0023167625 */ /* 0x080fe400078e0203 */
[----:B------:R-:W4:Y:S02]  /*0bd0*/  LDG.E.EL.U16 R24, [R24.64] ;  /* 0x0000000418187981 */ /* 0x000f24000c2e1500 */
[CC--:B------:R-:W-:Y:S02]  /*0be0*/  IMAD.WIDE R34, R18.reuse, R3.reuse, c[0x0][0x160] ;  /* 0x0000580012227625 */ /* 0x0c0fe400078e0203 */
[----:B------:R-:W4:Y:S02]  /*0bf0*/  LDG.E.EL.U16 R22, [R22.64] ;  /* 0x0000000416167981 */ /* 0x000f24000c2e1500 */
[----:B------:R-:W-:Y:S02]  /*0c00*/  IMAD.WIDE R18, R18, R3, c[0x0][0x168] ;  /* 0x00005a0012127625 */ /* 0x000fe400078e0203 */
[----:B------:R-:W4:Y:S04]  /*0c10*/  LDG.E.EL.U16 R34, [R34.64] ;  /* 0x0000000422227981 */ /* 0x000f28000c2e1500 */
[----:B------:R-:W4:Y:S01]  /*0c20*/  LDG.E.EL.U16 R18, [R18.64] ;  /* 0x0000000412127981 */ /* 0x000f22000c2e1500 */
[----:B------:R-:W-:Y:S01]  /*0c30*/  SHF.L.U32 R4, R4, 0x10, RZ ;  /* 0x0000001004047819 */ /* 0x000fe200000006ff */
[----:B------:R-:W-:Y:S01]  /*0c40*/  IMAD.U32 R32, R32, 0x10000, RZ ;  /* 0x0001000020207824 */ /* 0x000fe200078e00ff */
[----:B------:R-:W-:-:S02]  /*0c50*/  SHF.L.U32 R31, R31, 0x10, RZ ;  /* 0x000000101f1f7819 */ /* 0x000fc400000006ff */
[----:B------:R-:W-:Y:S01]  /*0c60*/  SHF.L.U32 R30, R30, 0x10, RZ ;  /* 0x000000101e1e7819 */ /* 0x000fe200000006ff */
[----:B------:R-:W-:Y:S01]  /*0c70*/  FADD R4, R4, R32 ;  /* 0x0000002004047221 */ /* 0x000fe20000000000 */
[----:B------:R-:W-:Y:S02]  /*0c80*/  SHF.L.U32 R29, R29, 0x10, RZ ;  /* 0x000000101d1d7819 */ /* 0x000fe400000006ff */
[----:B------:R-:W-:Y:S01]  /*0c90*/  SHF.L.U32 R28, R28, 0x10, RZ ;  /* 0x000000101c1c7819 */ /* 0x000fe200000006ff */
[----:B------:R-:W-:Y:S01]  /*0ca0*/  FFMA R37, R4, R4, R37 ;  /* 0x0000000404257223 */ /* 0x000fe20000000025 */
[----:B------:R-:W-:Y:S01]  /*0cb0*/  FADD R30, R31, R30 ;  /* 0x0000001e1f1e7221 */ /* 0x000fe20000000000 */
[----:B------:R-:W-:Y:S02]  /*0cc0*/  SHF.L.U32 R27, R27, 0x10, RZ ;  /* 0x000000101b1b7819 */ /* 0x000fe400000006ff */
[----:B------:R-:W-:Y:S01]  /*0cd0*/  FADD R28, R29, R28 ;  /* 0x0000001c1d1c7221 */ /* 0x000fe20000000000 */
[----:B------:R-:W-:-:S04]  /*0ce0*/  FFMA R37, R30, R30, R37 ;  /* 0x0000001e1e257223 */ /* 0x000fc80000000025 */
[----:B------:R-:W-:Y:S01]  /*0cf0*/  FFMA R37, R28, R28, R37 ;  /* 0x0000001c1c257223 */ /* 0x000fe20000000025 */
[----:B------:R-:W-:Y:S02]  /*0d00*/  ISETP.GE.U32.AND P0, PT, R21, 0xffc, PT ;  /* 0x00000ffc1500780c */ /* 0x000fe40003f06070 */
[----:B--2---:R-:W-:Y:S01]  /*0d10*/  SHF.L.U32 R26, R26, 0x10, RZ ;  /* 0x000000101a1a7819 */ /* 0x004fe200000006ff */
[----:B------:R-:W-:-:S04]  /*0d20*/  IMAD.U32 R17, R17, 0x10000, RZ ;  /* 0x0001000011117824 */ /* 0x000fc800078e00ff */
[----:B------:R-:W-:Y:S01]  /*0d30*/  FADD R26, R27, R26 ;  /* 0x0000001a1b1a7221 */ /* 0x000fe20000000000 */
[----:B-----5:R-:W-:-:S03]  /*0d40*/  SHF.L.U32 R16, R16, 0x10, RZ ;  /* 0x0000001010107819 */ /* 0x020fc600000006ff */
[----:B------:R-:W-:Y:S02]  /*0d50*/  FFMA R37, R26, R26, R37 ;  /* 0x0000001a1a257223 */ /* 0x000fe40000000025 */
[----:B------:R-:W-:Y:S01]  /*0d60*/  FADD R16, R17, R16 ;  /* 0x0000001011107221 */ /* 0x000fe20000000000 */
[----:B---3--:R-:W-:-:S03]  /*0d70*/  SHF.L.U32 R15, R15, 0x10, RZ ;  /* 0x000000100f0f7819 */ /* 0x008fc600000006ff */
[----:B------:R-:W-:Y:S01]  /*0d80*/  FFMA R37, R16, R16, R37 ;  /* 0x0000001010257223 */ /* 0x000fe20000000025 */
[----:B------:R-:W-:Y:S02]  /*0d90*/  SHF.L.U32 R13, R13, 0x10, RZ ;  /* 0x000000100d0d7819 */ /* 0x000fe400000006ff */
[----:B------:R-:W-:-:S05]  /*0da0*/  SHF.L.U32 R14, R14, 0x10, RZ ;  /* 0x000000100e0e7819 */ /* 0x000fca00000006ff */
[----:B------:R-:W-:Y:S01]  /*0db0*/  FADD R14, R15, R14 ;  /* 0x0000000e0f0e7221 */ /* 0x000fe20000000000 */
[----:B------:R-:W-:-:S03]  /*0dc0*/  SHF.L.U32 R12, R12, 0x10, RZ ;  /* 0x000000100c0c7819 */ /* 0x000fc600000006ff */
[----:B------:R-:W-:Y:S01]  /*0dd0*/  FFMA R37, R14, R14, R37 ;  /* 0x0000000e0e257223 */ /* 0x000fe20000000025 */
[----:B------:R-:W-:Y:S01]  /*0de0*/  SHF.L.U32 R11, R11, 0x10, RZ ;  /* 0x000000100b0b7819 */ /* 0x000fe200000006ff */
[----:B------:R-:W-:Y:S01]  /*0df0*/  FADD R12, R13, R12 ;  /* 0x0000000c0d0c7221 */ /* 0x000fe20000000000 */
[----:B------:R-:W-:-:S03]  /*0e00*/  IMAD.U32 R10, R10, 0x10000, RZ ;  /* 0x000100000a0a7824 */ /* 0x000fc600078e00ff */
[----:B------:R-:W-:Y:S01]  /*0e10*/  FFMA R37, R12, R12, R37 ;  /* 0x0000000c0c257223 */ /* 0x000fe20000000025 */
[----:B----4-:R-:W-:Y:S01]  /*0e20*/  SHF.L.U32 R9, R9, 0x10, RZ ;  /* 0x0000001009097819 */ /* 0x010fe200000006ff */
[----:B------:R-:W-:Y:S01]  /*0e30*/  FADD R10, R11, R10 ;  /* 0x0000000a0b0a7221 */ /* 0x000fe20000000000 */
[----:B------:R-:W-:-:S03]  /*0e40*/  SHF.L.U32 R8, R8, 0x10, RZ ;  /* 0x0000001008087819 */ /* 0x000fc600000006ff */
[----:B------:R-:W-:Y:S01]  /*0e50*/  FFMA R37, R10, R10, R37 ;  /* 0x0000000a0a257223 */ /* 0x000fe20000000025 */
[----:B------:R-:W-:Y:S01]  /*0e60*/  SHF.L.U32 R7, R7, 0x10, RZ ;  /* 0x0000001007077819 */ /* 0x000fe200000006ff */
[----:B------:R-:W-:-:S04]  /*0e70*/  FADD R8, R9, R8 ;  /* 0x0000000809087221 */ /* 0x000fc80000000000 */
[----:B------:R-:W-:Y:S01]  /*0e80*/  FFMA R37, R8, R8, R37 ;  /* 0x0000000808257223 */ /* 0x000fe20000000025 */
[----:B------:R-:W-:Y:S02]  /*0e90*/  SHF.L.U32 R6, R6, 0x10, RZ ;  /* 0x0000001006067819 */ /* 0x000fe400000006ff */
[----:B------:R-:W-:-:S03]  /*0ea0*/  SHF.L.U32 R5, R5, 0x10, RZ ;  /* 0x0000001005057819 */ /* 0x000fc600000006ff */
[----:B------:R-:W-:Y:S01]  /*0eb0*/  FADD R6, R7, R6 ;  /* 0x0000000607067221 */ /* 0x000fe20000000000 */
[----:B------:R-:W-:-:S03]  /*0ec0*/  SHF.L.U32 R4, R33, 0x10, RZ ;  /* 0x0000001021047819 */ /* 0x000fc600000006ff */
[----:B------:R-:W-:Y:S02]  /*0ed0*/  FFMA R37, R6, R6, R37 ;  /* 0x0000000606257223 */ /* 0x000fe40000000025 */
[----:B------:R-:W-:Y:S01]  /*0ee0*/  FADD R4, R5, R4 ;  /* 0x0000000405047221 */ /* 0x000fe20000000000 */
[----:B------:R-:W-:Y:S01]  /*0ef0*/  SHF.L.U32 R5, R20, 0x10, RZ ;  /* 0x0000001014057819 */ /* 0x000fe200000006ff */
[----:B------:R-:W-:Y:S02]  /*0f00*/  IMAD.U32 R36, R36, 0x10000, RZ ;  /* 0x0001000024247824 */ /* 0x000fe400078e00ff */
[----:B------:R-:W-:Y:S02]  /*0f10*/  FFMA R37, R4, R4, R37 ;  /* 0x0000000404257223 */ /* 0x000fe40000000025 */
[----:B------:R-:W-:-:S04]  /*0f20*/  FADD R36, R36, R5 ;  /* 0x0000000524247221 */ /* 0x000fc80000000000 */
[----:B------:R-:W-:Y:S01]  /*0f30*/  FFMA R37, R36, R36, R37 ;  /* 0x0000002424257223 */ /* 0x000fe20000000025 */
[----:B------:R-:W-:Y:S02]  /*0f40*/  SHF.L.U32 R24, R24, 0x10, RZ ;  /* 0x0000001018187819 */ /* 0x000fe400000006ff */
[----:B------:R-:W-:Y:S02]  /*0f50*/  SHF.L.U32 R7, R22, 0x10, RZ ;  /* 0x0000001016077819 */ /* 0x000fe400000006ff */
[----:B------:R-:W-:-:S03]  /*0f60*/  SHF.L.U32 R34, R34, 0x10, RZ ;  /* 0x0000001022227819 */ /* 0x000fc600000006ff */
[----:B------:R-:W-:Y:S01]  /*0f70*/  FADD R24, R24, R7 ;  /* 0x0000000718187221 */ /* 0x000fe20000000000 */
[----:B------:R-:W-:-:S03]  /*0f80*/  SHF.L.U32 R5, R18, 0x10, RZ ;  /* 0x0000001012057819 */ /* 0x000fc600000006ff */
[----:B------:R-:W-:Y:S02]  /*0f90*/  FFMA R18, R24, R24, R37 ;  /* 0x0000001818127223 */ /* 0x000fe40000000025 */
[----:B------:R-:W-:Y:S01]  /*0fa0*/  FADD R5, R34, R5 ;  /* 0x0000000522057221 */ /* 0x000fe20000000000 */
[----:B------:R-:W-:-:S03]  /*0fb0*/  MOV R34, R21 ;  /* 0x0000001500227202 */ /* 0x000fc60000000f00 */
[----:B------:R-:W-:Y:S01]  /*0fc0*/  FFMA R18, R5, R5, R18 ;  /* 0x0000000505127223 */ /* 0x000fe20000000012 */
[----:B------:R-:W-:Y:S05]  /*0fd0*/  @!P0 BRA `(.L_x_2) ;  /* 0xfffff35000008947 */ /* 0x000fea000383ffff */
.L_x_1:
[----:B------:R-:W-:Y:S05]  /*0fe0*/  BSYNC B0 ;  /* 0x0000000000007941 */ /* 0x000fea0003800000 */
.L_x_0:
[----:B------:R-:W0:Y:S01]  /*0ff0*/  SHFL.BFLY PT, R3, R18, 0x2, 0x1f ;  /* 0x0c401f0012037f89 */ /* 0x000e2200000e0000 */
[----:B------:R-:W-:Y:S01]  /*1000*/  IMAD.MOV.U32 R5, RZ, RZ, 0x39800000 ;  /* 0x39800000ff057424 */ /* 0x000fe200078e00ff */
[----:B------:R-:W-:Y:S02]  /*1010*/  MOV R7, 0x2 ;  /* 0x0000000200077802 */ /* 0x000fe40000000f00 */
[----:B------:R-:W-:Y:S02]  /*1020*/  MOV R11, 0xfffffffc ;  /* 0xfffffffc000b7802 */ /* 0x000fe40000000f00 */
[----:B------:R-:W-:Y:S01]  /*1030*/  MOV R10, 0xffffffff ;  /* 0xffffffff000a7802 */ /* 0x000fe20000000f00 */
[----:B0-----:R-:W-:-:S05]  /*1040*/  FADD R3, R3, R18 ;  /* 0x0000001203037221 */ /* 0x001fca0000000000 */
[----:B------:R-:W0:Y:S02]  /*1050*/  SHFL.BFLY PT, R4, R3, 0x1, 0x1f ;  /* 0x0c201f0003047f89 */ /* 0x000e2400000e0000 */
[----:B0-----:R-:W-:-:S04]  /*1060*/  FADD R4, R3, R4 ;  /* 0x0000000403047221 */ /* 0x001fc80000000000 */
[----:B------:R-:W-:Y:S01]  /*1070*/  FFMA R6, R4, R5, 9.9999999747524270788e-07 ;  /* 0x358637bd04067423 */ /* 0x000fe20000000005 */
[----:B------:R-:W-:-:S03]  /*1080*/  IMAD.WIDE.U32 R4, R0, R7, c[0x0][0x170] ;  /* 0x00005c0000047625 */ /* 0x000fc600078e0007 */
[----:B------:R0:W1:Y:S02]  /*1090*/  MUFU.RSQ R15, R6 ;  /* 0x00000006000f7308 */ /* 0x0000640000001400 */
[----:B------:R-:W-:Y:S02]  /*10a0*/  MOV R12, R4 ;  /* 0x00000004000c7202 */ /* 0x000fe40000000f00 */
[----:B------:R-:W-:-:S04]  /*10b0*/  MOV R13, R5 ;  /* 0x00000005000d7202 */ /* 0x000fc80000000f00 */
.L_x_3:
[----:B------:R-:W-:Y:S02]  /*10c0*/  IADD3 R11, P0, R11, 0x4, RZ ;  /* 0x000000040b0b7810 */ /* 0x000fe40007f1e0ff */
[----:B------:R-:W-:Y:S02]  /*10d0*/  MOV R14, 0x2 ;  /* 0x00000002000e7802 */ /* 0x000fe40000000f00 */
[----:B0-----:R-:W-:Y:S02]  /*10e0*/  LOP3.LUT R9, R2, R11, RZ, 0xfc, !PT ;  /* 0x0000000b02097212 */ /* 0x001fe400078efcff */
[----:B------:R-:W-:-:S02]  /*10f0*/  PRMT R3, RZ, 0x7610, R3 ;  /* 0x00007610ff037816 */ /* 0x000fc40000000003 */
[----:B------:R-:W-:Y:S01]  /*1100*/  PRMT R8, RZ, 0x7610, R8 ;  /* 0x00007610ff087816 */ /* 0x000fe20000000008 */
[----:B------:R-:W-:-:S04]  /*1110*/  IMAD.WIDE R4, R9, R14, c[0x0][0x160] ;  /* 0x0000580009047625 */ /* 0x000fc800078e020e */
[----:B0-----:R-:W-:Y:S01]  /*1120*/  IMAD.WIDE R6, R9, R14, c[0x0][0x168] ;  /* 0x00005a0009067625 */ /* 0x001fe200078e020e */
[----:B------:R0:W2:Y:S04]  /*1130*/  @!P1 LDG.E.EF.U16 R3, [R4.64] ;  /* 0x0000000404039981 */ /* 0x0000a8000c0e1500 */
[----:B------:R-:W3:Y:S01]  /*1140*/  @!P1 LDG.E.EF.U16 R8, [R6.64] ;  /* 0x0000000406089981 */ /* 0x000ee2000c0e1500 */
[----:B0-----:R-:W-:Y:S01]  /*1150*/  IMAD.MOV.U32 R4, RZ, RZ, R12 ;  /* 0x000000ffff047224 */ /* 0x001fe200078e000c */
[----:B------:R-:W-:-:S05]  /*1160*/  MOV R5, R13 ;  /* 0x0000000d00057202 */ /* 0x000fca0000000f00 */
[----:B------:R-:W4:Y:S01]  /*1170*/  LDG.E.EL.U16 R0, [R4.64] ;  /* 0x0000000404007981 */ /* 0x000f22000c2e1500 */
[----:B------:R-:W-:Y:S02]  /*1180*/  IADD3.X R10, RZ, R10, RZ, P0, !PT ;  /* 0x0000000aff0a7210 */ /* 0x000fe400007fe4ff */
[----:B------:R-:W-:Y:S02]  /*1190*/  ISETP.GE.U32.AND P0, PT, R11, 0xffc, PT ;  /* 0x00000ffc0b00780c */ /* 0x000fe40003f06070 */
[----:B------:R-:W-:Y:S02]  /*11a0*/  IADD3 R12, P2, R12, 0x8, RZ ;  /* 0x000000080c0c7810 */ /* 0x000fe40007f5e0ff */
[----:B------:R-:W-:Y:S02]  /*11b0*/  ISETP.GE.U32.AND.EX P0, PT, R10, RZ, PT, P0 ;  /* 0x000000ff0a00720c */ /* 0x000fe40003f06100 */
[----:B------:R-:W-:Y:S02]  /*11c0*/  IADD3.X R13, RZ, R13, RZ, P2, !PT ;  /* 0x0000000dff0d7210 */ /* 0x000fe400017fe4ff */
[----:B--2---:R-:W-:-:S02]  /*11d0*/  SHF.L.U32 R3, R3, 0x10, RZ ;  /* 0x0000001003037819 */ /* 0x004fc400000006ff */
[----:B---3--:R-:W-:-:S05]  /*11e0*/  SHF.L.U32 R8, R8, 0x10, RZ ;  /* 0x0000001008087819 */ /* 0x008fca00000006ff */
[----:B------:R-:W-:-:S04]  /*11f0*/  FADD R8, R3, R8 ;  /* 0x0000000803087221 */ /* 0x000fc80000000000 */
[----:B-1----:R-:W-:Y:S01]  /*1200*/  FMUL R8, R15, R8 ;  /* 0x000000080f087220 */ /* 0x002fe20000400000 */
[----:B----4-:R-:W-:-:S05]  /*1210*/  SHF.L.U32 R3, R0, 0x10, RZ ;  /* 0x0000001000037819 */ /* 0x010fca00000006ff */
[----:B------:R-:W-:-:S05]  /*1220*/  FMUL R8, R3, R8 ;  /* 0x0000000803087220 */ /* 0x000fca0000400000 */
[----:B------:R-:W-:Y:S01]  /*1230*/  F2FP.BF16.PACK_AB R0, RZ, R8 ;  /* 0x00000008ff00723e */ /* 0x000fe200000010ff */
[----:B------:R-:W-:-:S05]  /*1240*/  IMAD.WIDE R8, R9, R14, c[0x0][0x178] ;  /* 0x00005e0009087625 */ /* 0x000fca00078e020e */
[----:B------:R0:W-:Y:S01]  /*1250*/  @!P1 STG.E.U16 [R8.64], R0 ;  /* 0x0000000008009986 */ /* 0x0001e2000c101504 */
[----:B------:R-:W-:Y:S05]  /*1260*/  @!P0 BRA `(.L_x_3) ;  /* 0xfffffe5000008947 */ /* 0x000fea000383ffff */
[----:B------:R-:W-:Y:S05]  /*1270*/  EXIT ;  /* 0x000000000000794d */ /* 0x000fea0003800000 */
.L_x_4:
[----:B------:R-:W-:-:S00]  /*1280*/  BRA `(.L_x_4) ;  /* 0xfffffff000007947 */ /* 0x000fc0000383ffff */
[----:B------:R-:W-:-:S00]  /*1290*/  NOP ;  /* 0x0000000000007918 */ /* 0x000fc00000000000 */
        /* <DEDUP_REMOVED lines=14> */
.L_x_5:


//--------------------- .nv.global.init           --------------------------
	.section	.nv.global.init,"aw",@progbits
.nv.global.init:
	.type		_$_str,@object
	.size		_$_str,(.L_0 - _$_str)
_$_str:
        /*0000*/ 	.byte	0x5f, 0x5f, 0x43, 0x55, 0x44, 0x41, 0x5f, 0x46, 0x54, 0x5a, 0x00
.L_0:
